//
// Generated by NVIDIA NVVM Compiler
//
// Compiler Build ID: CL-36424714
// Cuda compilation tools, release 13.0, V13.0.88
// Based on NVVM 20.0.0
//

.version 9.0
.target sm_100
.address_size 64

	// .globl	_Z5gpuMMPfS_S_i
// _ZZ5gpuMMPfS_S_iE2As has been demoted
// _ZZ5gpuMMPfS_S_iE2Bs has been demoted

.visible .entry _Z5gpuMMPfS_S_i(
	.param .u64 .ptr .align 1 _Z5gpuMMPfS_S_i_param_0,
	.param .u64 .ptr .align 1 _Z5gpuMMPfS_S_i_param_1,
	.param .u64 .ptr .align 1 _Z5gpuMMPfS_S_i_param_2,
	.param .u32 _Z5gpuMMPfS_S_i_param_3
)
{
	.reg .pred 	%p<6>;
	.reg .b32 	%r<46>;
	.reg .b32 	%f<111>;
	.reg .b64 	%rd<13>;
	// demoted variable
	.shared .align 4 .b8 _ZZ5gpuMMPfS_S_iE2As[4096];
	// demoted variable
	.shared .align 4 .b8 _ZZ5gpuMMPfS_S_iE2Bs[4096];
	ld.param.u64 	%rd3, [_Z5gpuMMPfS_S_i_param_0];
	ld.param.u64 	%rd4, [_Z5gpuMMPfS_S_i_param_1];
	ld.param.u64 	%rd5, [_Z5gpuMMPfS_S_i_param_2];
	ld.param.u32 	%r23, [_Z5gpuMMPfS_S_i_param_3];
	mov.u32 	%r24, %ctaid.x;
	mov.u32 	%r25, %ctaid.y;
	mov.u32 	%r41, %tid.x;
	mov.u32 	%r43, %tid.y;
	mov.u32 	%r26, %ntid.y;
	mad.lo.s32 	%r3, %r25, %r26, %r43;
	mov.u32 	%r27, %ntid.x;
	mad.lo.s32 	%r4, %r24, %r27, %r41;
	setp.lt.s32 	%p1, %r23, -30;
	mov.f32 	%f110, 0f00000000;
	@%p1 bra 	$L__BB0_7;
	add.s32 	%r28, %r23, -1;
	shr.s32 	%r29, %r28, 31;
	shr.u32 	%r30, %r29, 27;
	add.s32 	%r31, %r28, %r30;
	shr.s32 	%r32, %r31, 5;
	neg.s32 	%r45, %r32;
	shl.b32 	%r33, %r43, 7;
	mov.u32 	%r34, _ZZ5gpuMMPfS_S_iE2As;
	add.s32 	%r5, %r34, %r33;
	shl.b32 	%r35, %r41, 2;
	add.s32 	%r6, %r5, %r35;
	mov.u32 	%r36, _ZZ5gpuMMPfS_S_iE2Bs;
	add.s32 	%r8, %r36, %r35;
	add.s32 	%r7, %r8, %r33;
	mad.lo.s32 	%r44, %r43, %r23, %r4;
	shl.b32 	%r11, %r23, 5;
	mad.lo.s32 	%r42, %r23, %r3, %r41;
	cvta.to.global.u64 	%rd1, %rd3;
	cvta.to.global.u64 	%rd2, %rd4;
	mov.f32 	%f110, 0f00000000;
$L__BB0_2:
	max.s32 	%r37, %r3, %r41;
	setp.ge.s32 	%p2, %r37, %r23;
	mov.f32 	%f108, 0f00000000;
	@%p2 bra 	$L__BB0_4;
	mul.wide.s32 	%rd6, %r42, 4;
	add.s64 	%rd7, %rd1, %rd6;
	ld.global.f32 	%f108, [%rd7];
$L__BB0_4:
	st.shared.f32 	[%r6], %f108;
	max.s32 	%r38, %r4, %r43;
	setp.ge.s32 	%p3, %r38, %r23;
	mov.f32 	%f109, 0f00000000;
	@%p3 bra 	$L__BB0_6;
	mul.wide.s32 	%rd8, %r44, 4;
	add.s64 	%rd9, %rd2, %rd8;
	ld.global.f32 	%f109, [%rd9];
$L__BB0_6:
	st.shared.f32 	[%r7], %f109;
	bar.sync 	0;
	ld.shared.f32 	%f12, [%r5];
	ld.shared.f32 	%f13, [%r8];
	fma.rn.f32 	%f14, %f12, %f13, %f110;
	ld.shared.f32 	%f15, [%r5+4];
	ld.shared.f32 	%f16, [%r8+128];
	fma.rn.f32 	%f17, %f15, %f16, %f14;
	ld.shared.f32 	%f18, [%r5+8];
	ld.shared.f32 	%f19, [%r8+256];
	fma.rn.f32 	%f20, %f18, %f19, %f17;
	ld.shared.f32 	%f21, [%r5+12];
	ld.shared.f32 	%f22, [%r8+384];
	fma.rn.f32 	%f23, %f21, %f22, %f20;
	ld.shared.f32 	%f24, [%r5+16];
	ld.shared.f32 	%f25, [%r8+512];
	fma.rn.f32 	%f26, %f24, %f25, %f23;
	ld.shared.f32 	%f27, [%r5+20];
	ld.shared.f32 	%f28, [%r8+640];
	fma.rn.f32 	%f29, %f27, %f28, %f26;
	ld.shared.f32 	%f30, [%r5+24];
	ld.shared.f32 	%f31, [%r8+768];
	fma.rn.f32 	%f32, %f30, %f31, %f29;
	ld.shared.f32 	%f33, [%r5+28];
	ld.shared.f32 	%f34, [%r8+896];
	fma.rn.f32 	%f35, %f33, %f34, %f32;
	ld.shared.f32 	%f36, [%r5+32];
	ld.shared.f32 	%f37, [%r8+1024];
	fma.rn.f32 	%f38, %f36, %f37, %f35;
	ld.shared.f32 	%f39, [%r5+36];
	ld.shared.f32 	%f40, [%r8+1152];
	fma.rn.f32 	%f41, %f39, %f40, %f38;
	ld.shared.f32 	%f42, [%r5+40];
	ld.shared.f32 	%f43, [%r8+1280];
	fma.rn.f32 	%f44, %f42, %f43, %f41;
	ld.shared.f32 	%f45, [%r5+44];
	ld.shared.f32 	%f46, [%r8+1408];
	fma.rn.f32 	%f47, %f45, %f46, %f44;
	ld.shared.f32 	%f48, [%r5+48];
	ld.shared.f32 	%f49, [%r8+1536];
	fma.rn.f32 	%f50, %f48, %f49, %f47;
	ld.shared.f32 	%f51, [%r5+52];
	ld.shared.f32 	%f52, [%r8+1664];
	fma.rn.f32 	%f53, %f51, %f52, %f50;
	ld.shared.f32 	%f54, [%r5+56];
	ld.shared.f32 	%f55, [%r8+1792];
	fma.rn.f32 	%f56, %f54, %f55, %f53;
	ld.shared.f32 	%f57, [%r5+60];
	ld.shared.f32 	%f58, [%r8+1920];
	fma.rn.f32 	%f59, %f57, %f58, %f56;
	ld.shared.f32 	%f60, [%r5+64];
	ld.shared.f32 	%f61, [%r8+2048];
	fma.rn.f32 	%f62, %f60, %f61, %f59;
	ld.shared.f32 	%f63, [%r5+68];
	ld.shared.f32 	%f64, [%r8+2176];
	fma.rn.f32 	%f65, %f63, %f64, %f62;
	ld.shared.f32 	%f66, [%r5+72];
	ld.shared.f32 	%f67, [%r8+2304];
	fma.rn.f32 	%f68, %f66, %f67, %f65;
	ld.shared.f32 	%f69, [%r5+76];
	ld.shared.f32 	%f70, [%r8+2432];
	fma.rn.f32 	%f71, %f69, %f70, %f68;
	ld.shared.f32 	%f72, [%r5+80];
	ld.shared.f32 	%f73, [%r8+2560];
	fma.rn.f32 	%f74, %f72, %f73, %f71;
	ld.shared.f32 	%f75, [%r5+84];
	ld.shared.f32 	%f76, [%r8+2688];
	fma.rn.f32 	%f77, %f75, %f76, %f74;
	ld.shared.f32 	%f78, [%r5+88];
	ld.shared.f32 	%f79, [%r8+2816];
	fma.rn.f32 	%f80, %f78, %f79, %f77;
	ld.shared.f32 	%f81, [%r5+92];
	ld.shared.f32 	%f82, [%r8+2944];
	fma.rn.f32 	%f83, %f81, %f82, %f80;
	ld.shared.f32 	%f84, [%r5+96];
	ld.shared.f32 	%f85, [%r8+3072];
	fma.rn.f32 	%f86, %f84, %f85, %f83;
	ld.shared.f32 	%f87, [%r5+100];
	ld.shared.f32 	%f88, [%r8+3200];
	fma.rn.f32 	%f89, %f87, %f88, %f86;
	ld.shared.f32 	%f90, [%r5+104];
	ld.shared.f32 	%f91, [%r8+3328];
	fma.rn.f32 	%f92, %f90, %f91, %f89;
	ld.shared.f32 	%f93, [%r5+108];
	ld.shared.f32 	%f94, [%r8+3456];
	fma.rn.f32 	%f95, %f93, %f94, %f92;
	ld.shared.f32 	%f96, [%r5+112];
	ld.shared.f32 	%f97, [%r8+3584];
	fma.rn.f32 	%f98, %f96, %f97, %f95;
	ld.shared.f32 	%f99, [%r5+116];
	ld.shared.f32 	%f100, [%r8+3712];
	fma.rn.f32 	%f101, %f99, %f100, %f98;
	ld.shared.f32 	%f102, [%r5+120];
	ld.shared.f32 	%f103, [%r8+3840];
	fma.rn.f32 	%f104, %f102, %f103, %f101;
	ld.shared.f32 	%f105, [%r5+124];
	ld.shared.f32 	%f106, [%r8+3968];
	fma.rn.f32 	%f110, %f105, %f106, %f104;
	bar.sync 	0;
	add.s32 	%r45, %r45, 1;
	add.s32 	%r44, %r44, %r11;
	add.s32 	%r43, %r43, 32;
	add.s32 	%r42, %r42, 32;
	add.s32 	%r41, %r41, 32;
	setp.ne.s32 	%p4, %r45, 1;
	@%p4 bra 	$L__BB0_2;
$L__BB0_7:
	max.s32 	%r39, %r3, %r4;
	setp.ge.s32 	%p5, %r39, %r23;
	@%p5 bra 	$L__BB0_9;
	mad.lo.s32 	%r40, %r23, %r3, %r4;
	cvta.to.global.u64 	%rd10, %rd5;
	mul.wide.s32 	%rd11, %r40, 4;
	add.s64 	%rd12, %rd10, %rd11;
	st.global.f32 	[%rd12], %f110;
$L__BB0_9:
	ret;

}


// ===== COMPILED SASS (sm_100) =====

	.target	sm_100

	.elftype	@"ET_EXEC"


//--------------------- .note.nv.tkinfo           --------------------------
	.section	.note.nv.tkinfo,"",@"SHT_NOTE"
	.sectionflags	@"SHF_NOTE_NV_TKINFO"
	.tkinfo
        /*0018*/ 	.word	0x00000002
        /*0030*/ 	.string	""
        /*0030*/ 	.string	"ptxas"
        /*0030*/ 	.string	"Cuda compilation tools, release 13.0, V13.0.88"
        /*0030*/ 	.string	"Build cuda_13.0.r13.0/compiler.36424714_0"
        /*0030*/ 	.string	"-arch sm_100 -m 64 "



//--------------------- .note.nv.cuinfo           --------------------------
	.section	.note.nv.cuinfo,"",@"SHT_NOTE"
	.sectionflags	@"SHF_NOTE_NV_CUINFO"
        /*0018*/ 	.short	0x0002
        /*001a*/ 	.short	0x0064
        /*001c*/ 	.short	0x0082
	.zero		2


//--------------------- .nv.info                  --------------------------
	.section	.nv.info,"",@"SHT_CUDA_INFO"
	.align	4


	//----- nvinfo : EIATTR_REGCOUNT
	.align		4
        /*0000*/ 	.byte	0x04, 0x2f
        /*0002*/ 	.short	(.L_1 - .L_0)
	.align		4
.L_0:
        /*0004*/ 	.word	index@(_Z5gpuMMPfS_S_i)
        /*0008*/ 	.word	0x00000020


	//----- nvinfo : EIATTR_FRAME_SIZE
	.align		4
.L_1:
        /*000c*/ 	.byte	0x04, 0x11
        /*000e*/ 	.short	(.L_3 - .L_2)
	.align		4
.L_2:
        /*0010*/ 	.word	index@(_Z5gpuMMPfS_S_i)
        /*0014*/ 	.word	0x00000000


	//----- nvinfo : EIATTR_MIN_STACK_SIZE
	.align		4
.L_3:
        /*0018*/ 	.byte	0x04, 0x12
        /*001a*/ 	.short	(.L_5 - .L_4)
	.align		4
.L_4:
        /*001c*/ 	.word	index@(_Z5gpuMMPfS_S_i)
        /*0020*/ 	.word	0x00000000
.L_5:


//--------------------- .nv.compat                --------------------------
	.section	.nv.compat,"",@"SHT_CUDA_COMPAT_INFO"
	.align	4
        /*0000*/ 	.byte	0x02, 0x09, 0x00, 0x00, 0x02, 0x02, 0x01, 0x00, 0x02, 0x05, 0x05, 0x00, 0x03, 0x07, 0x01, 0x01
        /*0010*/ 	.byte	0x02, 0x03, 0x00, 0x00, 0x02, 0x06, 0x01, 0x00, 0x04, 0x0b, 0x08, 0x00, 0x09, 0x00, 0x00, 0x00
        /*0020*/ 	.byte	0x00, 0x00, 0x00, 0x00


//--------------------- .nv.info._Z5gpuMMPfS_S_i  --------------------------
	.section	.nv.info._Z5gpuMMPfS_S_i,"",@"SHT_CUDA_INFO"
	.sectionflags	@""
	.align	4


	//----- nvinfo : EIATTR_CUDA_API_VERSION
	.align		4
        /*0000*/ 	.byte	0x04, 0x37
        /*0002*/ 	.short	(.L_7 - .L_6)
.L_6:
        /*0004*/ 	.word	0x00000082


	//----- nvinfo : EIATTR_KPARAM_INFO
	.align		4
.L_7:
        /*0008*/ 	.byte	0x04, 0x17
        /*000a*/ 	.short	(.L_9 - .L_8)
.L_8:
        /*000c*/ 	.word	0x00000000
        /*0010*/ 	.short	0x0003
        /*0012*/ 	.short	0x0018
        /*0014*/ 	.byte	0x00, 0xf0, 0x11, 0x00


	//----- nvinfo : EIATTR_KPARAM_INFO
	.align		4
.L_9:
        /*0018*/ 	.byte	0x04, 0x17
        /*001a*/ 	.short	(.L_11 - .L_10)
.L_10:
        /*001c*/ 	.word	0x00000000
        /*0020*/ 	.short	0x0002
        /*0022*/ 	.short	0x0010
        /*0024*/ 	.byte	0x00, 0xf5, 0x21, 0x00


	//----- nvinfo : EIATTR_KPARAM_INFO
	.align		4
.L_11:
        /*0028*/ 	.byte	0x04, 0x17
        /*002a*/ 	.short	(.L_13 - .L_12)
.L_12:
        /*002c*/ 	.word	0x00000000
        /*0030*/ 	.short	0x0001
        /*0032*/ 	.short	0x0008
        /*0034*/ 	.byte	0x00, 0xf5, 0x21, 0x00


	//----- nvinfo : EIATTR_KPARAM_INFO
	.align		4
.L_13:
        /*0038*/ 	.byte	0x04, 0x17
        /*003a*/ 	.short	(.L_15 - .L_14)
.L_14:
        /*003c*/ 	.word	0x00000000
        /*0040*/ 	.short	0x0000
        /*0042*/ 	.short	0x0000
        /*0044*/ 	.byte	0x00, 0xf5, 0x21, 0x00


	//----- nvinfo : EIATTR_SPARSE_MMA_MASK
	.align		4
.L_15:
        /*0048*/ 	.byte	0x03, 0x50
        /*004a*/ 	.short	0x0000


	//----- nvinfo : EIATTR_MAXREG_COUNT
	.align		4
        /*004c*/ 	.byte	0x03, 0x1b
        /*004e*/ 	.short	0x00ff


	//----- nvinfo : EIATTR_NUM_BARRIERS
	.align		4
        /*0050*/ 	.byte	0x02, 0x4c
        /*0052*/ 	.byte	0x01
	.zero		1


	//----- nvinfo : EIATTR_MERCURY_ISA_VERSION
	.align		4
        /*0054*/ 	.byte	0x03, 0x5f
        /*0056*/ 	.short	0x0101


	//----- nvinfo : EIATTR_VRC_CTA_INIT_COUNT
	.align		4
        /*0058*/ 	.byte	0x02, 0x4a
	.zero		1
	.zero		1


	//----- nvinfo : EIATTR_EXIT_INSTR_OFFSETS
	.align		4
        /*005c*/ 	.byte	0x04, 0x1c
        /*005e*/ 	.short	(.L_17 - .L_16)


	//   ....[0]....
.L_16:
        /*0060*/ 	.word	0x00000830


	//   ....[1]....
        /*0064*/ 	.word	0x00000880


	//----- nvinfo : EIATTR_CBANK_PARAM_SIZE
	.align		4
.L_17:
        /*0068*/ 	.byte	0x03, 0x19
        /*006a*/ 	.short	0x001c


	//----- nvinfo : EIATTR_PARAM_CBANK
	.align		4
        /*006c*/ 	.byte	0x04, 0x0a
        /*006e*/ 	.short	(.L_19 - .L_18)
	.align		4
.L_18:
        /*0070*/ 	.word	index@(.nv.constant0._Z5gpuMMPfS_S_i)
        /*0074*/ 	.short	0x0380
        /*0076*/ 	.short	0x001c


	//----- nvinfo : EIATTR_SW_WAR
	.align		4
.L_19:
        /*0078*/ 	.byte	0x04, 0x36
        /*007a*/ 	.short	(.L_21 - .L_20)
.L_20:
        /*007c*/ 	.word	0x00000008
.L_21:


//--------------------- .nv.callgraph             --------------------------
	.section	.nv.callgraph,"",@"SHT_CUDA_CALLGRAPH"
	.align	4
	.sectionentsize	8
	.align		4
        /*0000*/ 	.word	0x00000000
	.align		4
        /*0004*/ 	.word	0xffffffff
	.align		4
        /*0008*/ 	.word	0x00000000
	.align		4
        /*000c*/ 	.word	0xfffffffe
	.align		4
        /*0010*/ 	.word	0x00000000
	.align		4
        /*0014*/ 	.word	0xfffffffd
	.align		4
        /*0018*/ 	.word	0x00000000
	.align		4
        /*001c*/ 	.word	0xfffffffc


//--------------------- .text._Z5gpuMMPfS_S_i     --------------------------
	.section	.text._Z5gpuMMPfS_S_i,"ax",@progbits
	.align	128
        .global         _Z5gpuMMPfS_S_i
        .type           _Z5gpuMMPfS_S_i,@function
        .size           _Z5gpuMMPfS_S_i,(.L_x_3 - _Z5gpuMMPfS_S_i)
        .other          _Z5gpuMMPfS_S_i,@"STO_CUDA_ENTRY STV_DEFAULT"
_Z5gpuMMPfS_S_i:
.text._Z5gpuMMPfS_S_i:
[----:B------:R-:W-:Y:S01]  /*0000*/  LDC R1, c[0x0][0x37c] ;  /* 0x0000df00ff017b82 */ /* 0x000fe20000000800 */
[----:B------:R-:W0:Y:S01]  /*0010*/  LDCU UR6, c[0x0][0x398] ;  /* 0x00007300ff0677ac */ /* 0x000e220008000800 */
[----:B------:R-:W1:Y:S06]  /*0020*/  S2R R18, SR_TID.Y ;  /* 0x0000000000127919 */ /* 0x000e6c0000002200 */
[----:B------:R-:W1:Y:S01]  /*0030*/  LDC R3, c[0x0][0x364] ;  /* 0x0000d900ff037b82 */ /* 0x000e620000000800 */
[----:B------:R-:W-:Y:S01]  /*0040*/  HFMA2 R23, -RZ, RZ, 0, 0 ;  /* 0x00000000ff177431 */ /* 0x000fe200000001ff */
[----:B------:R-:W2:Y:S01]  /*0050*/  LDCU.64 UR8, c[0x0][0x358] ;  /* 0x00006b00ff0877ac */ /* 0x000ea20008000a00 */
[----:B------:R-:W3:Y:S05]  /*0060*/  S2R R19, SR_TID.X ;  /* 0x0000000000137919 */ /* 0x000eea0000002100 */
[----:B------:R-:W-:Y:S08]  /*0070*/  S2UR UR4, SR_CTAID.X ;  /* 0x00000000000479c3 */ /* 0x000ff00000002500 */
[----:B------:R-:W1:Y:S01]  /*0080*/  S2UR UR5, SR_CTAID.Y ;  /* 0x00000000000579c3 */ /* 0x000e620000002600 */
[----:B0-----:R-:W-:-:S04]  /*0090*/  MOV R6, UR6 ;  /* 0x0000000600067c02 */ /* 0x001fc80008000f00 */
[----:B------:R-:W-:-:S03]  /*00a0*/  ISETP.GE.AND P0, PT, R6, -0x1e, PT ;  /* 0xffffffe20600780c */ /* 0x000fc60003f06270 */
[----:B------:R-:W3:Y:S01]  /*00b0*/  LDC R0, c[0x0][0x360] ;  /* 0x0000d800ff007b82 */ /* 0x000ee20000000800 */
[----:B-1----:R-:W-:Y:S02]  /*00c0*/  IMAD R20, R3, UR5, R18 ;  /* 0x0000000503147c24 */ /* 0x002fe4000f8e0212 */
[----:B---3--:R-:W-:-:S07]  /*00d0*/  IMAD R21, R0, UR4, R19 ;  /* 0x0000000400157c24 */ /* 0x008fce000f8e0213 */
[----:B--2---:R-:W-:Y:S05]  /*00e0*/  @!P0 BRA `(.L_x_0) ;  /* 0x0000000400c88947 */ /* 0x004fea0003800000 */
[----:B------:R-:W0:Y:S01]  /*00f0*/  S2UR UR6, SR_CgaCtaId ;  /* 0x00000000000679c3 */ /* 0x000e220000008800 */
[----:B------:R-:W-:Y:S01]  /*0100*/  IADD3 R2, PT, PT, R6, -0x1, RZ ;  /* 0xffffffff06027810 */ /* 0x000fe20007ffe0ff */
[----:B------:R-:W-:Y:S01]  /*0110*/  UMOV UR4, 0x400 ;  /* 0x0000040000047882 */ /* 0x000fe20000000000 */
[----:B------:R-:W-:Y:S01]  /*0120*/  MOV R23, RZ ;  /* 0x000000ff00177202 */ /* 0x000fe20000000f00 */
[----:B------:R-:W-:Y:S01]  /*0130*/  UIADD3 UR5, UPT, UPT, UR4, 0x1000, URZ ;  /* 0x0000100004057890 */ /* 0x000fe2000fffe0ff */
[----:B------:R-:W-:Y:S01]  /*0140*/  SHF.R.S32.HI R3, RZ, 0x1f, R2 ;  /* 0x0000001fff037819 */ /* 0x000fe20000011402 */
[----:B------:R-:W-:Y:S02]  /*0150*/  IMAD R17, R18, R6, R21 ;  /* 0x0000000612117224 */ /* 0x000fe400078e0215 */
[----:B------:R-:W1:Y:S01]  /*0160*/  LDC R0, c[0x0][0x398] ;  /* 0x0000e600ff007b82 */ /* 0x000e620000000800 */
[----:B------:R-:W-:Y:S01]  /*0170*/  LEA.HI R3, R3, R2, RZ, 0x5 ;  /* 0x0000000203037211 */ /* 0x000fe200078f28ff */
[----:B------:R-:W-:-:S03]  /*0180*/  IMAD R7, R20, R6, R19 ;  /* 0x0000000614077224 */ /* 0x000fc600078e0213 */
[----:B------:R-:W-:-:S04]  /*0190*/  SHF.R.S32.HI R16, RZ, 0x5, R3 ;  /* 0x00000005ff107819 */ /* 0x000fc80000011403 */
[----:B------:R-:W-:Y:S01]  /*01a0*/  IADD3 R16, PT, PT, -R16, RZ, RZ ;  /* 0x000000ff10107210 */ /* 0x000fe20007ffe1ff */
[----:B0-----:R-:W-:Y:S02]  /*01b0*/  ULEA UR4, UR6, UR4, 0x18 ;  /* 0x0000000406047291 */ /* 0x001fe4000f8ec0ff */
[----:B------:R-:W-:-:S04]  /*01c0*/  ULEA UR5, UR6, UR5, 0x18 ;  /* 0x0000000506057291 */ /* 0x000fc8000f8ec0ff */
[C---:B------:R-:W-:Y:S02]  /*01d0*/  LEA R5, R18.reuse, UR4, 0x7 ;  /* 0x0000000412057c11 */ /* 0x040fe4000f8e38ff */
[C---:B------:R-:W-:Y:S02]  /*01e0*/  LEA R3, R19.reuse, UR5, 0x2 ;  /* 0x0000000513037c11 */ /* 0x040fe4000f8e10ff */
[----:B------:R-:W-:Y:S02]  /*01f0*/  LEA R4, R19, R5, 0x2 ;  /* 0x0000000513047211 */ /* 0x000fe400078e10ff */
[----:B------:R-:W-:-:S07]  /*0200*/  LEA R2, R18, R3, 0x7 ;  /* 0x0000000312027211 */ /* 0x000fce00078e38ff */
.L_x_1:
[----:B------:R-:W-:Y:S01]  /*0210*/  VIMNMX R9, PT, PT, R20, R19, !PT ;  /* 0x0000001314097248 */ /* 0x000fe20007fe0100 */
[----:B------:R-:W-:Y:S01]  /*0220*/  HFMA2 R27, -RZ, RZ, 0, 0 ;  /* 0x00000000ff1b7431 */ /* 0x000fe200000001ff */
[----:B-1----:R-:W-:Y:S02]  /*0230*/  MOV R6, R0 ;  /* 0x0000000000067202 */ /* 0x002fe40000000f00 */
[----:B------:R-:W-:Y:S02]  /*0240*/  VIMNMX R11, PT, PT, R21, R18, !PT ;  /* 0x00000012150b7248 */ /* 0x000fe40007fe0100 */
[-C--:B------:R-:W-:Y:S02]  /*0250*/  ISETP.GE.AND P0, PT, R9, R6.reuse, PT ;  /* 0x000000060900720c */ /* 0x080fe40003f06270 */
[----:B------:R-:W-:Y:S02]  /*0260*/  ISETP.GE.AND P1, PT, R11, R6, PT ;  /* 0x000000060b00720c */ /* 0x000fe40003f26270 */
[----:B------:R-:W-:-:S09]  /*0270*/  MOV R29, RZ ;  /* 0x000000ff001d7202 */ /* 0x000fd20000000f00 */
[----:B------:R-:W0:Y:S08]  /*0280*/  @!P0 LDC.64 R10, c[0x0][0x380] ;  /* 0x0000e000ff0a8b82 */ /* 0x000e300000000a00 */
[----:B------:R-:W1:Y:S01]  /*0290*/  @!P1 LDC.64 R8, c[0x0][0x388] ;  /* 0x0000e200ff089b82 */ /* 0x000e620000000a00 */
[----:B0-----:R-:W-:-:S05]  /*02a0*/  @!P0 IMAD.WIDE R10, R7, 0x4, R10 ;  /* 0x00000004070a8825 */ /* 0x001fca00078e020a */
[----:B------:R-:W2:Y:S01]  /*02b0*/  @!P0 LDG.E R27, desc[UR8][R10.64] ;  /* 0x000000080a1b8981 */ /* 0x000ea2000c1e1900 */
[----:B-1----:R-:W-:-:S05]  /*02c0*/  @!P1 IMAD.WIDE R8, R17, 0x4, R8 ;  /* 0x0000000411089825 */ /* 0x002fca00078e0208 */
[----:B------:R-:W3:Y:S04]  /*02d0*/  @!P1 LDG.E R29, desc[UR8][R8.64] ;  /* 0x00000008081d9981 */ /* 0x000ee8000c1e1900 */
[----:B--2---:R-:W-:Y:S04]  /*02e0*/  STS [R4], R27 ;  /* 0x0000001b04007388 */ /* 0x004fe80000000800 */
[----:B---3--:R-:W-:Y:S01]  /*02f0*/  STS [R2], R29 ;  /* 0x0000001d02007388 */ /* 0x008fe20000000800 */
[----:B------:R-:W-:Y:S06]  /*0300*/  BAR.SYNC.DEFER_BLOCKING 0x0 ;  /* 0x0000000000007b1d */ /* 0x000fec0000010000 */
[----:B------:R-:W-:Y:S04]  /*0310*/  LDS R22, [R3] ;  /* 0x0000000003167984 */ /* 0x000fe80000000800 */
[----:B------:R-:W0:Y:S04]  /*0320*/  LDS.128 R12, [R5] ;  /* 0x00000000050c7984 */ /* 0x000e280000000c00 */
[----:B------:R-:W1:Y:S04]  /*0330*/  LDS R26, [R3+0x80] ;  /* 0x00008000031a7984 */ /* 0x000e680000000800 */
[----:B------:R-:W2:Y:S04]  /*0340*/  LDS R25, [R3+0x100] ;  /* 0x0001000003197984 */ /* 0x000ea80000000800 */
[----:B------:R-:W3:Y:S04]  /*0350*/  LDS R24, [R3+0x180] ;  /* 0x0001800003187984 */ /* 0x000ee80000000800 */
[----:B------:R-:W-:Y:S01]  /*0360*/  LDS.128 R8, [R5+0x10] ;  /* 0x0000100005087984 */ /* 0x000fe20000000c00 */
[----:B0-----:R-:W-:-:S03]  /*0370*/  FFMA R12, R12, R22, R23 ;  /* 0x000000160c0c7223 */ /* 0x001fc60000000017 */
[----:B------:R-:W0:Y:S01]  /*0380*/  LDS R23, [R3+0x200] ;  /* 0x0002000003177984 */ /* 0x000e220000000800 */
[----:B-1----:R-:W-:-:S03]  /*0390*/  FFMA R12, R26, R13, R12 ;  /* 0x0000000d1a0c7223 */ /* 0x002fc6000000000c */
[----:B------:R-:W1:Y:S01]  /*03a0*/  LDS R22, [R3+0x280] ;  /* 0x0002800003167984 */ /* 0x000e620000000800 */
[----:B--2---:R-:W-:-:S03]  /*03b0*/  FFMA R13, R25, R14, R12 ;  /* 0x0000000e190d7223 */ /* 0x004fc6000000000c */
[----:B------:R-:W2:Y:S01]  /*03c0*/  LDS R25, [R3+0x300] ;  /* 0x0003000003197984 */ /* 0x000ea20000000800 */
[----:B---3--:R-:W-:-:S03]  /*03d0*/  FFMA R13, R24, R15, R13 ;  /* 0x0000000f180d7223 */ /* 0x008fc6000000000d */
[----:B------:R-:W3:Y:S04]  /*03e0*/  LDS R24, [R3+0x380] ;  /* 0x0003800003187984 */ /* 0x000ee80000000800 */
[----:B------:R-:W-:Y:S01]  /*03f0*/  LDS R26, [R3+0xb80] ;  /* 0x000b8000031a7984 */ /* 0x000fe20000000800 */
[----:B0-----:R-:W-:-:S03]  /*0400*/  FFMA R27, R8, R23, R13 ;  /* 0x00000017081b7223 */ /* 0x001fc6000000000d */
[----:B------:R-:W-:Y:S04]  /*0410*/  LDS R23, [R3+0x400] ;  /* 0x0004000003177984 */ /* 0x000fe80000000800 */
[----:B------:R-:W0:Y:S01]  /*0420*/  LDS.128 R12, [R5+0x20] ;  /* 0x00002000050c7984 */ /* 0x000e220000000c00 */
[----:B-1----:R-:W-:-:S03]  /*0430*/  FFMA R8, R22, R9, R27 ;  /* 0x0000000916087223 */ /* 0x002fc6000000001b */
[----:B------:R-:W1:Y:S01]  /*0440*/  LDS R22, [R3+0x480] ;  /* 0x0004800003167984 */ /* 0x000e620000000800 */
[----:B--2---:R-:W-:-:S03]  /*0450*/  FFMA R9, R25, R10, R8 ;  /* 0x0000000a19097223 */ /* 0x004fc60000000008 */
[----:B------:R-:W2:Y:S01]  /*0460*/  LDS R25, [R3+0x500] ;  /* 0x0005000003197984 */ /* 0x000ea20000000800 */
[----:B---3--:R-:W-:-:S03]  /*0470*/  FFMA R9, R24, R11, R9 ;  /* 0x0000000b18097223 */ /* 0x008fc60000000009 */
[----:B------:R-:W3:Y:S01]  /*0480*/  LDS R24, [R3+0x580] ;  /* 0x0005800003187984 */ /* 0x000ee20000000800 */
        /* <DEDUP_REMOVED lines=26> */
[----:B------:R-:W-:Y:S04]  /*0630*/  LDS R27, [R3+0xc00] ;  /* 0x000c0000031b7984 */ /* 0x000fe80000000800 */
[----:B------:R-:W-:Y:S01]  /*0640*/  LDS R24, [R3+0xc80] ;  /* 0x000c800003187984 */ /* 0x000fe20000000800 */
[----:B0-----:R-:W-:-:S03]  /*0650*/  FFMA R23, R8, R23, R13 ;  /* 0x0000001708177223 */ /* 0x001fc6000000000d */
[----:B------:R-:W0:Y:S01]  /*0660*/  LDS.128 R12, [R5+0x60] ;  /* 0x00006000050c7984 */ /* 0x000e220000000c00 */
[----:B-1----:R-:W-:-:S03]  /*0670*/  FFMA R22, R22, R9, R23 ;  /* 0x0000000916167223 */ /* 0x002fc60000000017 */
[----:B------:R-:W1:Y:S01]  /*0680*/  LDS R23, [R3+0xd00] ;  /* 0x000d000003177984 */ /* 0x000e620000000800 */
[----:B--2---:R-:W-:-:S03]  /*0690*/  FFMA R25, R25, R10, R22 ;  /* 0x0000000a19197223 */ /* 0x004fc60000000016 */
[----:B------:R-:W2:Y:S01]  /*06a0*/  LDS R22, [R3+0xd80] ;  /* 0x000d800003167984 */ /* 0x000ea20000000800 */
[----:B------:R-:W-:-:S03]  /*06b0*/  FFMA R11, R26, R11, R25 ;  /* 0x0000000b1a0b7223 */ /* 0x000fc60000000019 */
[----:B------:R-:W-:Y:S01]  /*06c0*/  LDS R25, [R3+0xe00] ;  /* 0x000e000003197984 */ /* 0x000fe20000000800 */
[----:B0-----:R-:W-:-:S03]  /*06d0*/  FFMA R27, R12, R27, R11 ;  /* 0x0000001b0c1b7223 */ /* 0x001fc6000000000b */
[----:B------:R-:W0:Y:S01]  /*06e0*/  LDS.128 R8, [R5+0x70] ;  /* 0x0000700005087984 */ /* 0x000e220000000c00 */
[----:B------:R-:W-:-:S03]  /*06f0*/  FFMA R24, R24, R13, R27 ;  /* 0x0000000d18187223 */ /* 0x000fc6000000001b */
[----:B------:R-:W3:Y:S04]  /*0700*/  LDS R27, [R3+0xe80] ;  /* 0x000e8000031b7984 */ /* 0x000ee80000000800 */
[----:B------:R-:W4:Y:S04]  /*0710*/  LDS R13, [R3+0xf00] ;  /* 0x000f0000030d7984 */ /* 0x000f280000000800 */
[----:B------:R-:W5:Y:S01]  /*0720*/  LDS R12, [R3+0xf80] ;  /* 0x000f8000030c7984 */ /* 0x000f620000000800 */
[----:B-1----:R-:W-:Y:S01]  /*0730*/  FFMA R23, R23, R14, R24 ;  /* 0x0000000e17177223 */ /* 0x002fe20000000018 */
[----:B------:R-:W-:-:S03]  /*0740*/  IADD3 R16, PT, PT, R16, 0x1, RZ ;  /* 0x0000000110107810 */ /* 0x000fc60007ffe0ff */
[----:B--2---:R-:W-:Y:S01]  /*0750*/  FFMA R15, R22, R15, R23 ;  /* 0x0000000f160f7223 */ /* 0x004fe20000000017 */
[----:B------:R-:W-:Y:S01]  /*0760*/  BAR.SYNC.DEFER_BLOCKING 0x0 ;  /* 0x0000000000007b1d */ /* 0x000fe20000010000 */
[----:B------:R-:W-:Y:S02]  /*0770*/  ISETP.NE.AND P0, PT, R16, 0x1, PT ;  /* 0x000000011000780c */ /* 0x000fe40003f05270 */
[----:B------:R-:W-:Y:S02]  /*0780*/  IADD3 R18, PT, PT, R18, 0x20, RZ ;  /* 0x0000002012127810 */ /* 0x000fe40007ffe0ff */
[----:B------:R-:W-:Y:S02]  /*0790*/  IADD3 R19, PT, PT, R19, 0x20, RZ ;  /* 0x0000002013137810 */ /* 0x000fe40007ffe0ff */
[----:B------:R-:W-:Y:S02]  /*07a0*/  IADD3 R7, PT, PT, R7, 0x20, RZ ;  /* 0x0000002007077810 */ /* 0x000fe40007ffe0ff */
[----:B------:R-:W-:Y:S01]  /*07b0*/  LEA R17, R6, R17, 0x5 ;  /* 0x0000001106117211 */ /* 0x000fe200078e28ff */
[----:B0-----:R-:W-:-:S04]  /*07c0*/  FFMA R8, R8, R25, R15 ;  /* 0x0000001908087223 */ /* 0x001fc8000000000f */
[----:B---3--:R-:W-:-:S04]  /*07d0*/  FFMA R8, R27, R9, R8 ;  /* 0x000000091b087223 */ /* 0x008fc80000000008 */
[----:B----4-:R-:W-:-:S04]  /*07e0*/  FFMA R13, R13, R10, R8 ;  /* 0x0000000a0d0d7223 */ /* 0x010fc80000000008 */
[----:B-----5:R-:W-:Y:S01]  /*07f0*/  FFMA R23, R12, R11, R13 ;  /* 0x0000000b0c177223 */ /* 0x020fe2000000000d */
[----:B------:R-:W-:Y:S06]  /*0800*/  @P0 BRA `(.L_x_1) ;  /* 0xfffffff800800947 */ /* 0x000fec000383ffff */
.L_x_0:
[----:B------:R-:W-:-:S04]  /*0810*/  VIMNMX R3, PT, PT, R20, R21, !PT ;  /* 0x0000001514037248 */ /* 0x000fc80007fe0100 */
[----:B------:R-:W-:-:S13]  /*0820*/  ISETP.GE.AND P0, PT, R3, R6, PT ;  /* 0x000000060300720c */ /* 0x000fda0003f06270 */
[----:B------:R-:W-:Y:S05]  /*0830*/  @P0 EXIT ;  /* 0x000000000000094d */ /* 0x000fea0003800000 */
[----:B------:R-:W0:Y:S01]  /*0840*/  LDC.64 R2, c[0x0][0x390] ;  /* 0x0000e400ff027b82 */ /* 0x000e220000000a00 */
[----:B------:R-:W-:-:S04]  /*0850*/  IMAD R21, R20, R6, R21 ;  /* 0x0000000614157224 */ /* 0x000fc800078e0215 */
[----:B0-----:R-:W-:-:S05]  /*0860*/  IMAD.WIDE R2, R21, 0x4, R2 ;  /* 0x0000000415027825 */ /* 0x001fca00078e0202 */
[----:B------:R-:W-:Y:S01]  /*0870*/  STG.E desc[UR8][R2.64], R23 ;  /* 0x0000001702007986 */ /* 0x000fe2000c101908 */
[----:B------:R-:W-:Y:S05]  /*0880*/  EXIT ;  /* 0x000000000000794d */ /* 0x000fea0003800000 */
.L_x_2:
[----:B------:R-:W-:-:S00]  /*0890*/  BRA `(.L_x_2) ;  /* 0xfffffffc00fc7947 */ /* 0x000fc0000383ffff */
[----:B------:R-:W-:-:S00]  /*08a0*/  NOP ;  /* 0x0000000000007918 */ /* 0x000fc00000000000 */
        /* <DEDUP_REMOVED lines=13> */
.L_x_3:


//--------------------- .nv.shared._Z5gpuMMPfS_S_i --------------------------
	.section	.nv.shared._Z5gpuMMPfS_S_i,"aw",@nobits
	.sectionflags	@""
	.align	4
.nv.shared._Z5gpuMMPfS_S_i:
	.zero		9216


//--------------------- .nv.shared.reserved.0     --------------------------
	.section	.nv.shared.reserved.0,"aw",@nobits
	.weak		__nv_reservedSMEM_offset_0_alias
	.size		__nv_reservedSMEM_offset_0_alias, 0, 64
	.other		__nv_reservedSMEM_offset_0_alias,@"STO_CUDA_RESERVED_SHARED STV_DEFAULT"
__nv_reservedSMEM_offset_0_alias:
	.zero		0
	.zero		64


//--------------------- .nv.constant0._Z5gpuMMPfS_S_i --------------------------
	.section	.nv.constant0._Z5gpuMMPfS_S_i,"a",@progbits
	.sectionflags	@""
	.align	4
.nv.constant0._Z5gpuMMPfS_S_i:
	.zero		924


//--------------------- SYMBOLS --------------------------

	.type		.nv.reservedSmem.offset0,@object
	.size		.nv.reservedSmem.offset0,0x4
	.type		.nv.reservedSmem.cap,@object
	.size		.nv.reservedSmem.cap,0x4
